//
// Generated by NVIDIA NVVM Compiler
//
// Compiler Build ID: CL-36424714
// Cuda compilation tools, release 13.0, V13.0.88
// Based on NVVM 20.0.0
//

.version 9.0
.target sm_100
.address_size 64

	// .globl	_Z10multKerneliPfS_S_Pi

.visible .entry _Z10multKerneliPfS_S_Pi(
	.param .u32 _Z10multKerneliPfS_S_Pi_param_0,
	.param .u64 .ptr .align 1 _Z10multKerneliPfS_S_Pi_param_1,
	.param .u64 .ptr .align 1 _Z10multKerneliPfS_S_Pi_param_2,
	.param .u64 .ptr .align 1 _Z10multKerneliPfS_S_Pi_param_3,
	.param .u64 .ptr .align 1 _Z10multKerneliPfS_S_Pi_param_4
)
{
	.reg .pred 	%p<7>;
	.reg .b32 	%r<36>;
	.reg .b32 	%f<16>;
	.reg .b64 	%rd<37>;

	ld.param.u32 	%r12, [_Z10multKerneliPfS_S_Pi_param_0];
	ld.param.u64 	%rd5, [_Z10multKerneliPfS_S_Pi_param_1];
	ld.param.u64 	%rd6, [_Z10multKerneliPfS_S_Pi_param_2];
	ld.param.u64 	%rd7, [_Z10multKerneliPfS_S_Pi_param_3];
	ld.param.u64 	%rd8, [_Z10multKerneliPfS_S_Pi_param_4];
	cvta.to.global.u64 	%rd1, %rd7;
	cvta.to.global.u64 	%rd2, %rd6;
	cvta.to.global.u64 	%rd3, %rd5;
	cvta.to.global.u64 	%rd4, %rd8;
	mov.u32 	%r13, %ctaid.x;
	mov.u32 	%r14, %ntid.x;
	mov.u32 	%r15, %tid.x;
	mad.lo.s32 	%r34, %r13, %r14, %r15;
	mov.u32 	%r16, %nctaid.x;
	mul.lo.s32 	%r2, %r14, %r16;
	setp.ge.s32 	%p1, %r34, %r12;
	@%p1 bra 	$L__BB0_7;
	add.s32 	%r17, %r34, %r2;
	max.s32 	%r18, %r12, %r17;
	setp.lt.s32 	%p2, %r17, %r12;
	selp.u32 	%r19, 1, 0, %p2;
	add.s32 	%r20, %r17, %r19;
	sub.s32 	%r21, %r18, %r20;
	div.u32 	%r22, %r21, %r2;
	add.s32 	%r3, %r22, %r19;
	and.b32  	%r23, %r3, 3;
	setp.eq.s32 	%p3, %r23, 3;
	@%p3 bra 	$L__BB0_4;
	add.s32 	%r24, %r3, 1;
	and.b32  	%r25, %r24, 3;
	neg.s32 	%r32, %r25;
$L__BB0_3:
	.pragma "nounroll";
	mul.wide.s32 	%rd9, %r34, 4;
	add.s64 	%rd10, %rd4, %rd9;
	ld.global.u32 	%r26, [%rd10];
	mul.wide.s32 	%rd11, %r26, 4;
	add.s64 	%rd12, %rd3, %rd11;
	ld.global.f32 	%f1, [%rd12];
	add.s64 	%rd13, %rd2, %rd11;
	ld.global.f32 	%f2, [%rd13];
	mul.f32 	%f3, %f1, %f2;
	add.s64 	%rd14, %rd1, %rd11;
	st.global.f32 	[%rd14], %f3;
	add.s32 	%r34, %r34, %r2;
	add.s32 	%r32, %r32, 1;
	setp.ne.s32 	%p4, %r32, 0;
	@%p4 bra 	$L__BB0_3;
$L__BB0_4:
	setp.lt.u32 	%p5, %r3, 3;
	@%p5 bra 	$L__BB0_7;
	mul.wide.s32 	%rd21, %r2, 4;
	shl.b32 	%r31, %r2, 2;
$L__BB0_6:
	mul.wide.s32 	%rd15, %r34, 4;
	add.s64 	%rd16, %rd4, %rd15;
	ld.global.u32 	%r27, [%rd16];
	mul.wide.s32 	%rd17, %r27, 4;
	add.s64 	%rd18, %rd3, %rd17;
	ld.global.f32 	%f4, [%rd18];
	add.s64 	%rd19, %rd2, %rd17;
	ld.global.f32 	%f5, [%rd19];
	mul.f32 	%f6, %f4, %f5;
	add.s64 	%rd20, %rd1, %rd17;
	st.global.f32 	[%rd20], %f6;
	add.s64 	%rd22, %rd16, %rd21;
	ld.global.u32 	%r28, [%rd22];
	mul.wide.s32 	%rd23, %r28, 4;
	add.s64 	%rd24, %rd3, %rd23;
	ld.global.f32 	%f7, [%rd24];
	add.s64 	%rd25, %rd2, %rd23;
	ld.global.f32 	%f8, [%rd25];
	mul.f32 	%f9, %f7, %f8;
	add.s64 	%rd26, %rd1, %rd23;
	st.global.f32 	[%rd26], %f9;
	add.s64 	%rd27, %rd22, %rd21;
	ld.global.u32 	%r29, [%rd27];
	mul.wide.s32 	%rd28, %r29, 4;
	add.s64 	%rd29, %rd3, %rd28;
	ld.global.f32 	%f10, [%rd29];
	add.s64 	%rd30, %rd2, %rd28;
	ld.global.f32 	%f11, [%rd30];
	mul.f32 	%f12, %f10, %f11;
	add.s64 	%rd31, %rd1, %rd28;
	st.global.f32 	[%rd31], %f12;
	add.s64 	%rd32, %rd27, %rd21;
	ld.global.u32 	%r30, [%rd32];
	mul.wide.s32 	%rd33, %r30, 4;
	add.s64 	%rd34, %rd3, %rd33;
	ld.global.f32 	%f13, [%rd34];
	add.s64 	%rd35, %rd2, %rd33;
	ld.global.f32 	%f14, [%rd35];
	mul.f32 	%f15, %f13, %f14;
	add.s64 	%rd36, %rd1, %rd33;
	st.global.f32 	[%rd36], %f15;
	add.s32 	%r34, %r31, %r34;
	setp.lt.s32 	%p6, %r34, %r12;
	@%p6 bra 	$L__BB0_6;
$L__BB0_7:
	ret;

}


// ===== COMPILED SASS (sm_100) =====

	.target	sm_100

	.elftype	@"ET_EXEC"


//--------------------- .note.nv.tkinfo           --------------------------
	.section	.note.nv.tkinfo,"",@"SHT_NOTE"
	.sectionflags	@"SHF_NOTE_NV_TKINFO"
	.tkinfo
        /*0018*/ 	.word	0x00000002
        /*0030*/ 	.string	""
        /*0030*/ 	.string	"ptxas"
        /*0030*/ 	.string	"Cuda compilation tools, release 13.0, V13.0.88"
        /*0030*/ 	.string	"Build cuda_13.0.r13.0/compiler.36424714_0"
        /*0030*/ 	.string	"-arch sm_100 -m 64 "



//--------------------- .note.nv.cuinfo           --------------------------
	.section	.note.nv.cuinfo,"",@"SHT_NOTE"
	.sectionflags	@"SHF_NOTE_NV_CUINFO"
        /*0018*/ 	.short	0x0002
        /*001a*/ 	.short	0x0064
        /*001c*/ 	.short	0x0082
	.zero		2


//--------------------- .nv.info                  --------------------------
	.section	.nv.info,"",@"SHT_CUDA_INFO"
	.align	4


	//----- nvinfo : EIATTR_REGCOUNT
	.align		4
        /*0000*/ 	.byte	0x04, 0x2f
        /*0002*/ 	.short	(.L_1 - .L_0)
	.align		4
.L_0:
        /*0004*/ 	.word	index@(_Z10multKerneliPfS_S_Pi)
        /*0008*/ 	.word	0x0000001e


	//----- nvinfo : EIATTR_FRAME_SIZE
	.align		4
.L_1:
        /*000c*/ 	.byte	0x04, 0x11
        /*000e*/ 	.short	(.L_3 - .L_2)
	.align		4
.L_2:
        /*0010*/ 	.word	index@(_Z10multKerneliPfS_S_Pi)
        /*0014*/ 	.word	0x00000000


	//----- nvinfo : EIATTR_MIN_STACK_SIZE
	.align		4
.L_3:
        /*0018*/ 	.byte	0x04, 0x12
        /*001a*/ 	.short	(.L_5 - .L_4)
	.align		4
.L_4:
        /*001c*/ 	.word	index@(_Z10multKerneliPfS_S_Pi)
        /*0020*/ 	.word	0x00000000
.L_5:


//--------------------- .nv.compat                --------------------------
	.section	.nv.compat,"",@"SHT_CUDA_COMPAT_INFO"
	.align	4
        /*0000*/ 	.byte	0x02, 0x09, 0x00, 0x00, 0x02, 0x02, 0x01, 0x00, 0x02, 0x05, 0x05, 0x00, 0x03, 0x07, 0x01, 0x01
        /*0010*/ 	.byte	0x02, 0x03, 0x00, 0x00, 0x02, 0x06, 0x01, 0x00, 0x04, 0x0b, 0x08, 0x00, 0x09, 0x00, 0x00, 0x00
        /*0020*/ 	.byte	0x00, 0x00, 0x00, 0x00


//--------------------- .nv.info._Z10multKerneliPfS_S_Pi --------------------------
	.section	.nv.info._Z10multKerneliPfS_S_Pi,"",@"SHT_CUDA_INFO"
	.sectionflags	@""
	.align	4


	//----- nvinfo : EIATTR_CUDA_API_VERSION
	.align		4
        /*0000*/ 	.byte	0x04, 0x37
        /*0002*/ 	.short	(.L_7 - .L_6)
.L_6:
        /*0004*/ 	.word	0x00000082


	//----- nvinfo : EIATTR_KPARAM_INFO
	.align		4
.L_7:
        /*0008*/ 	.byte	0x04, 0x17
        /*000a*/ 	.short	(.L_9 - .L_8)
.L_8:
        /*000c*/ 	.word	0x00000000
        /*0010*/ 	.short	0x0004
        /*0012*/ 	.short	0x0020
        /*0014*/ 	.byte	0x00, 0xf5, 0x21, 0x00


	//----- nvinfo : EIATTR_KPARAM_INFO
	.align		4
.L_9:
        /*0018*/ 	.byte	0x04, 0x17
        /*001a*/ 	.short	(.L_11 - .L_10)
.L_10:
        /*001c*/ 	.word	0x00000000
        /*0020*/ 	.short	0x0003
        /*0022*/ 	.short	0x0018
        /*0024*/ 	.byte	0x00, 0xf5, 0x21, 0x00


	//----- nvinfo : EIATTR_KPARAM_INFO
	.align		4
.L_11:
        /*0028*/ 	.byte	0x04, 0x17
        /*002a*/ 	.short	(.L_13 - .L_12)
.L_12:
        /*002c*/ 	.word	0x00000000
        /*0030*/ 	.short	0x0002
        /*0032*/ 	.short	0x0010
        /*0034*/ 	.byte	0x00, 0xf5, 0x21, 0x00


	//----- nvinfo : EIATTR_KPARAM_INFO
	.align		4
.L_13:
        /*0038*/ 	.byte	0x04, 0x17
        /*003a*/ 	.short	(.L_15 - .L_14)
.L_14:
        /*003c*/ 	.word	0x00000000
        /*0040*/ 	.short	0x0001
        /*0042*/ 	.short	0x0008
        /*0044*/ 	.byte	0x00, 0xf5, 0x21, 0x00


	//----- nvinfo : EIATTR_KPARAM_INFO
	.align		4
.L_15:
        /*0048*/ 	.byte	0x04, 0x17
        /*004a*/ 	.short	(.L_17 - .L_16)
.L_16:
        /*004c*/ 	.word	0x00000000
        /*0050*/ 	.short	0x0000
        /*0052*/ 	.short	0x0000
        /*0054*/ 	.byte	0x00, 0xf0, 0x11, 0x00


	//----- nvinfo : EIATTR_SPARSE_MMA_MASK
	.align		4
.L_17:
        /*0058*/ 	.byte	0x03, 0x50
        /*005a*/ 	.short	0x0000


	//----- nvinfo : EIATTR_MAXREG_COUNT
	.align		4
        /*005c*/ 	.byte	0x03, 0x1b
        /*005e*/ 	.short	0x00ff


	//----- nvinfo : EIATTR_MERCURY_ISA_VERSION
	.align		4
        /*0060*/ 	.byte	0x03, 0x5f
        /*0062*/ 	.short	0x0101


	//----- nvinfo : EIATTR_VRC_CTA_INIT_COUNT
	.align		4
        /*0064*/ 	.byte	0x02, 0x4a
	.zero		1
	.zero		1


	//----- nvinfo : EIATTR_EXIT_INSTR_OFFSETS
	.align		4
        /*0068*/ 	.byte	0x04, 0x1c
        /*006a*/ 	.short	(.L_19 - .L_18)


	//   ....[0]....
.L_18:
        /*006c*/ 	.word	0x00000090


	//   ....[1]....
        /*0070*/ 	.word	0x000003d0


	//   ....[2]....
        /*0074*/ 	.word	0x00000690


	//----- nvinfo : EIATTR_CRS_STACK_SIZE
	.align		4
.L_19:
        /*0078*/ 	.byte	0x04, 0x1e
        /*007a*/ 	.short	(.L_21 - .L_20)
.L_20:
        /*007c*/ 	.word	0x00000000


	//----- nvinfo : EIATTR_CBANK_PARAM_SIZE
	.align		4
.L_21:
        /*0080*/ 	.byte	0x03, 0x19
        /*0082*/ 	.short	0x0028


	//----- nvinfo : EIATTR_PARAM_CBANK
	.align		4
        /*0084*/ 	.byte	0x04, 0x0a
        /*0086*/ 	.short	(.L_23 - .L_22)
	.align		4
.L_22:
        /*0088*/ 	.word	index@(.nv.constant0._Z10multKerneliPfS_S_Pi)
        /*008c*/ 	.short	0x0380
        /*008e*/ 	.short	0x0028


	//----- nvinfo : EIATTR_SW_WAR
	.align		4
.L_23:
        /*0090*/ 	.byte	0x04, 0x36
        /*0092*/ 	.short	(.L_25 - .L_24)
.L_24:
        /*0094*/ 	.word	0x00000008
.L_25:


//--------------------- .nv.callgraph             --------------------------
	.section	.nv.callgraph,"",@"SHT_CUDA_CALLGRAPH"
	.align	4
	.sectionentsize	8
	.align		4
        /*0000*/ 	.word	0x00000000
	.align		4
        /*0004*/ 	.word	0xffffffff
	.align		4
        /*0008*/ 	.word	0x00000000
	.align		4
        /*000c*/ 	.word	0xfffffffe
	.align		4
        /*0010*/ 	.word	0x00000000
	.align		4
        /*0014*/ 	.word	0xfffffffd
	.align		4
        /*0018*/ 	.word	0x00000000
	.align		4
        /*001c*/ 	.word	0xfffffffc


//--------------------- .text._Z10multKerneliPfS_S_Pi --------------------------
	.section	.text._Z10multKerneliPfS_S_Pi,"ax",@progbits
	.align	128
        .global         _Z10multKerneliPfS_S_Pi
        .type           _Z10multKerneliPfS_S_Pi,@function
        .size           _Z10multKerneliPfS_S_Pi,(.L_x_5 - _Z10multKerneliPfS_S_Pi)
        .other          _Z10multKerneliPfS_S_Pi,@"STO_CUDA_ENTRY STV_DEFAULT"
_Z10multKerneliPfS_S_Pi:
.text._Z10multKerneliPfS_S_Pi:
[----:B------:R-:W-:Y:S01]  /*0000*/  LDC R1, c[0x0][0x37c] ;  /* 0x0000df00ff017b82 */ /* 0x000fe20000000800 */
[----:B------:R-:W0:Y:S07]  /*0010*/  S2R R3, SR_TID.X ;  /* 0x0000000000037919 */ /* 0x000e2e0000002100 */
[----:B------:R-:W0:Y:S01]  /*0020*/  S2UR UR4, SR_CTAID.X ;  /* 0x00000000000479c3 */ /* 0x000e220000002500 */
[----:B------:R-:W1:Y:S07]  /*0030*/  LDCU UR6, c[0x0][0x380] ;  /* 0x00007000ff0677ac */ /* 0x000e6e0008000800 */
[----:B------:R-:W0:Y:S01]  /*0040*/  LDC R0, c[0x0][0x360] ;  /* 0x0000d800ff007b82 */ /* 0x000e220000000800 */
[----:B------:R-:W2:Y:S01]  /*0050*/  LDCU UR5, c[0x0][0x370] ;  /* 0x00006e00ff0577ac */ /* 0x000ea20008000800 */
[----:B0-----:R-:W-:-:S02]  /*0060*/  IMAD R3, R0, UR4, R3 ;  /* 0x0000000400037c24 */ /* 0x001fc4000f8e0203 */
[----:B--2---:R-:W-:-:S03]  /*0070*/  IMAD R0, R0, UR5, RZ ;  /* 0x0000000500007c24 */ /* 0x004fc6000f8e02ff */
[----:B-1----:R-:W-:-:S13]  /*0080*/  ISETP.GE.AND P0, PT, R3, UR6, PT ;  /* 0x0000000603007c0c */ /* 0x002fda000bf06270 */
[----:B------:R-:W-:Y:S05]  /*0090*/  @P0 EXIT ;  /* 0x000000000000094d */ /* 0x000fea0003800000 */
[----:B------:R-:W0:Y:S01]  /*00a0*/  I2F.U32.RP R8, R0 ;  /* 0x0000000000087306 */ /* 0x000e220000209000 */
[----:B------:R-:W-:Y:S01]  /*00b0*/  IADD3 R2, PT, PT, R0, R3, RZ ;  /* 0x0000000300027210 */ /* 0x000fe20007ffe0ff */
[----:B------:R-:W1:Y:S01]  /*00c0*/  LDCU.64 UR4, c[0x0][0x358] ;  /* 0x00006b00ff0477ac */ /* 0x000e620008000a00 */
[----:B------:R-:W-:Y:S01]  /*00d0*/  IADD3 R9, PT, PT, RZ, -R0, RZ ;  /* 0x80000000ff097210 */ /* 0x000fe20007ffe0ff */
[----:B------:R-:W-:Y:S01]  /*00e0*/  BSSY.RECONVERGENT B0, `(.L_x_0) ;  /* 0x000002e000007945 */ /* 0x000fe20003800200 */
[C---:B------:R-:W-:Y:S02]  /*00f0*/  ISETP.GE.AND P0, PT, R2.reuse, UR6, PT ;  /* 0x0000000602007c0c */ /* 0x040fe4000bf06270 */
[----:B------:R-:W-:Y:S02]  /*0100*/  VIMNMX R7, PT, PT, R2, UR6, !PT ;  /* 0x0000000602077c48 */ /* 0x000fe4000ffe0100 */
[----:B------:R-:W-:Y:S02]  /*0110*/  SEL R6, RZ, 0x1, P0 ;  /* 0x00000001ff067807 */ /* 0x000fe40000000000 */
[----:B------:R-:W-:-:S02]  /*0120*/  ISETP.NE.U32.AND P2, PT, R0, RZ, PT ;  /* 0x000000ff0000720c */ /* 0x000fc40003f45070 */
[----:B------:R-:W-:Y:S01]  /*0130*/  IADD3 R7, PT, PT, R7, -R2, -R6 ;  /* 0x8000000207077210 */ /* 0x000fe20007ffe806 */
[----:B0-----:R-:W0:Y:S02]  /*0140*/  MUFU.RCP R8, R8 ;  /* 0x0000000800087308 */ /* 0x001e240000001000 */
[----:B0-----:R-:W-:-:S06]  /*0150*/  IADD3 R4, PT, PT, R8, 0xffffffe, RZ ;  /* 0x0ffffffe08047810 */ /* 0x001fcc0007ffe0ff */
[----:B------:R0:W2:Y:S02]  /*0160*/  F2I.FTZ.U32.TRUNC.NTZ R5, R4 ;  /* 0x0000000400057305 */ /* 0x0000a4000021f000 */
[----:B0-----:R-:W-:Y:S02]  /*0170*/  HFMA2 R4, -RZ, RZ, 0, 0 ;  /* 0x00000000ff047431 */ /* 0x001fe400000001ff */
[----:B--2---:R-:W-:-:S04]  /*0180*/  IMAD R9, R9, R5, RZ ;  /* 0x0000000509097224 */ /* 0x004fc800078e02ff */
[----:B------:R-:W-:-:S06]  /*0190*/  IMAD.HI.U32 R8, R5, R9, R4 ;  /* 0x0000000905087227 */ /* 0x000fcc00078e0004 */
[----:B------:R-:W-:-:S05]  /*01a0*/  IMAD.HI.U32 R5, R8, R7, RZ ;  /* 0x0000000708057227 */ /* 0x000fca00078e00ff */
[----:B------:R-:W-:-:S05]  /*01b0*/  IADD3 R2, PT, PT, -R5, RZ, RZ ;  /* 0x000000ff05027210 */ /* 0x000fca0007ffe1ff */
[----:B------:R-:W-:-:S05]  /*01c0*/  IMAD R7, R0, R2, R7 ;  /* 0x0000000200077224 */ /* 0x000fca00078e0207 */
[----:B------:R-:W-:-:S13]  /*01d0*/  ISETP.GE.U32.AND P0, PT, R7, R0, PT ;  /* 0x000000000700720c */ /* 0x000fda0003f06070 */
[----:B------:R-:W-:Y:S02]  /*01e0*/  @P0 IADD3 R7, PT, PT, -R0, R7, RZ ;  /* 0x0000000700070210 */ /* 0x000fe40007ffe1ff */
[----:B------:R-:W-:Y:S02]  /*01f0*/  @P0 IADD3 R5, PT, PT, R5, 0x1, RZ ;  /* 0x0000000105050810 */ /* 0x000fe40007ffe0ff */
[----:B------:R-:W-:-:S13]  /*0200*/  ISETP.GE.U32.AND P1, PT, R7, R0, PT ;  /* 0x000000000700720c */ /* 0x000fda0003f26070 */
[----:B------:R-:W-:Y:S02]  /*0210*/  @P1 IADD3 R5, PT, PT, R5, 0x1, RZ ;  /* 0x0000000105051810 */ /* 0x000fe40007ffe0ff */
[----:B------:R-:W-:-:S04]  /*0220*/  @!P2 LOP3.LUT R5, RZ, R0, RZ, 0x33, !PT ;  /* 0x00000000ff05a212 */ /* 0x000fc800078e33ff */
[----:B------:R-:W-:-:S04]  /*0230*/  IADD3 R2, PT, PT, R6, R5, RZ ;  /* 0x0000000506027210 */ /* 0x000fc80007ffe0ff */
[C---:B------:R-:W-:Y:S02]  /*0240*/  LOP3.LUT R4, R2.reuse, 0x3, RZ, 0xc0, !PT ;  /* 0x0000000302047812 */ /* 0x040fe400078ec0ff */
[----:B------:R-:W-:Y:S02]  /*0250*/  ISETP.GE.U32.AND P1, PT, R2, 0x3, PT ;  /* 0x000000030200780c */ /* 0x000fe40003f26070 */
[----:B------:R-:W-:-:S13]  /*0260*/  ISETP.NE.AND P0, PT, R4, 0x3, PT ;  /* 0x000000030400780c */ /* 0x000fda0003f05270 */
[----:B-1----:R-:W-:Y:S05]  /*0270*/  @!P0 BRA `(.L_x_1) ;  /* 0x0000000000508947 */ /* 0x002fea0003800000 */
[----:B------:R-:W0:Y:S01]  /*0280*/  LDC.64 R4, c[0x0][0x3a0] ;  /* 0x0000e800ff047b82 */ /* 0x000e220000000a00 */
[----:B------:R-:W-:-:S04]  /*0290*/  IADD3 R2, PT, PT, R2, 0x1, RZ ;  /* 0x0000000102027810 */ /* 0x000fc80007ffe0ff */
[----:B------:R-:W-:-:S03]  /*02a0*/  LOP3.LUT R2, R2, 0x3, RZ, 0xc0, !PT ;  /* 0x0000000302027812 */ /* 0x000fc600078ec0ff */
[----:B------:R-:W1:Y:S01]  /*02b0*/  LDC.64 R6, c[0x0][0x388] ;  /* 0x0000e200ff067b82 */ /* 0x000e620000000a00 */
[----:B------:R-:W-:-:S07]  /*02c0*/  IADD3 R2, PT, PT, -R2, RZ, RZ ;  /* 0x000000ff02027210 */ /* 0x000fce0007ffe1ff */
[----:B------:R-:W2:Y:S08]  /*02d0*/  LDC.64 R8, c[0x0][0x390] ;  /* 0x0000e400ff087b82 */ /* 0x000eb00000000a00 */
[----:B------:R-:W3:Y:S02]  /*02e0*/  LDC.64 R10, c[0x0][0x398] ;  /* 0x0000e600ff0a7b82 */ /* 0x000ee40000000a00 */
.L_x_2:
[----:B0-----:R-:W-:-:S06]  /*02f0*/  IMAD.WIDE R12, R3, 0x4, R4 ;  /* 0x00000004030c7825 */ /* 0x001fcc00078e0204 */
[----:B------:R-:W1:Y:S02]  /*0300*/  LDG.E R13, desc[UR4][R12.64] ;  /* 0x000000040c0d7981 */ /* 0x000e64000c1e1900 */
[----:B-1----:R-:W-:-:S04]  /*0310*/  IMAD.WIDE R14, R13, 0x4, R6 ;  /* 0x000000040d0e7825 */ /* 0x002fc800078e0206 */
[C---:B--2---:R-:W-:Y:S02]  /*0320*/  IMAD.WIDE R16, R13.reuse, 0x4, R8 ;  /* 0x000000040d107825 */ /* 0x044fe400078e0208 */
[----:B------:R-:W2:Y:S04]  /*0330*/  LDG.E R14, desc[UR4][R14.64] ;  /* 0x000000040e0e7981 */ /* 0x000ea8000c1e1900 */
[----:B------:R-:W2:Y:S01]  /*0340*/  LDG.E R17, desc[UR4][R16.64] ;  /* 0x0000000410117981 */ /* 0x000ea2000c1e1900 */
[----:B---34-:R-:W-:Y:S01]  /*0350*/  IMAD.WIDE R18, R13, 0x4, R10 ;  /* 0x000000040d127825 */ /* 0x018fe200078e020a */
[----:B------:R-:W-:Y:S02]  /*0360*/  IADD3 R2, PT, PT, R2, 0x1, RZ ;  /* 0x0000000102027810 */ /* 0x000fe40007ffe0ff */
[----:B------:R-:W-:-:S02]  /*0370*/  IADD3 R3, PT, PT, R0, R3, RZ ;  /* 0x0000000300037210 */ /* 0x000fc40007ffe0ff */
[----:B------:R-:W-:Y:S01]  /*0380*/  ISETP.NE.AND P0, PT, R2, RZ, PT ;  /* 0x000000ff0200720c */ /* 0x000fe20003f05270 */
[----:B--2---:R-:W-:-:S05]  /*0390*/  FMUL R21, R14, R17 ;  /* 0x000000110e157220 */ /* 0x004fca0000400000 */
[----:B------:R4:W-:Y:S07]  /*03a0*/  STG.E desc[UR4][R18.64], R21 ;  /* 0x0000001512007986 */ /* 0x0009ee000c101904 */
[----:B------:R-:W-:Y:S05]  /*03b0*/  @P0 BRA `(.L_x_2) ;  /* 0xfffffffc00cc0947 */ /* 0x000fea000383ffff */
.L_x_1:
[----:B------:R-:W-:Y:S05]  /*03c0*/  BSYNC.RECONVERGENT B0 ;  /* 0x0000000000007941 */ /* 0x000fea0003800200 */
.L_x_0:
[----:B------:R-:W-:Y:S05]  /*03d0*/  @!P1 EXIT ;  /* 0x000000000000994d */ /* 0x000fea0003800000 */
.L_x_3:
[----:B------:R-:W4:Y:S08]  /*03e0*/  LDC.64 R4, c[0x0][0x3a0] ;  /* 0x0000e800ff047b82 */ /* 0x000f300000000a00 */
[----:B------:R-:W0:Y:S08]  /*03f0*/  LDC.64 R6, c[0x0][0x388] ;  /* 0x0000e200ff067b82 */ /* 0x000e300000000a00 */
[----:B-1----:R-:W1:Y:S01]  /*0400*/  LDC.64 R8, c[0x0][0x398] ;  /* 0x0000e600ff087b82 */ /* 0x002e620000000a00 */
[----:B----4-:R-:W-:-:S07]  /*0410*/  IMAD.WIDE R18, R3, 0x4, R4 ;  /* 0x0000000403127825 */ /* 0x010fce00078e0204 */
[----:B------:R-:W2:Y:S01]  /*0420*/  LDC.64 R4, c[0x0][0x390] ;  /* 0x0000e400ff047b82 */ /* 0x000ea20000000a00 */
[----:B------:R-:W0:Y:S02]  /*0430*/  LDG.E R17, desc[UR4][R18.64] ;  /* 0x0000000412117981 */ /* 0x000e24000c1e1900 */
[----:B0-----:R-:W-:-:S04]  /*0440*/  IMAD.WIDE R12, R17, 0x4, R6 ;  /* 0x00000004110c7825 */ /* 0x001fc800078e0206 */
[C---:B--2---:R-:W-:Y:S02]  /*0450*/  IMAD.WIDE R14, R17.reuse, 0x4, R4 ;  /* 0x00000004110e7825 */ /* 0x044fe400078e0204 */
[----:B------:R-:W2:Y:S04]  /*0460*/  LDG.E R12, desc[UR4][R12.64] ;  /* 0x000000040c0c7981 */ /* 0x000ea8000c1e1900 */
[----:B------:R-:W2:Y:S01]  /*0470*/  LDG.E R15, desc[UR4][R14.64] ;  /* 0x000000040e0f7981 */ /* 0x000ea2000c1e1900 */
[----:B-1----:R-:W-:-:S04]  /*0480*/  IMAD.WIDE R16, R17, 0x4, R8 ;  /* 0x0000000411107825 */ /* 0x002fc800078e0208 */
[----:B------:R-:W-:-:S04]  /*0490*/  IMAD.WIDE R10, R0, 0x4, R18 ;  /* 0x00000004000a7825 */ /* 0x000fc800078e0212 */
[----:B--2---:R-:W-:-:S05]  /*04a0*/  FMUL R23, R12, R15 ;  /* 0x0000000f0c177220 */ /* 0x004fca0000400000 */
[----:B------:R0:W-:Y:S04]  /*04b0*/  STG.E desc[UR4][R16.64], R23 ;  /* 0x0000001710007986 */ /* 0x0001e8000c101904 */
[----:B------:R-:W2:Y:S02]  /*04c0*/  LDG.E R25, desc[UR4][R10.64] ;  /* 0x000000040a197981 */ /* 0x000ea4000c1e1900 */
[----:B--2---:R-:W-:-:S04]  /*04d0*/  IMAD.WIDE R18, R25, 0x4, R6 ;  /* 0x0000000419127825 */ /* 0x004fc800078e0206 */
[C---:B------:R-:W-:Y:S02]  /*04e0*/  IMAD.WIDE R20, R25.reuse, 0x4, R4 ;  /* 0x0000000419147825 */ /* 0x040fe400078e0204 */
[----:B------:R-:W2:Y:S04]  /*04f0*/  LDG.E R18, desc[UR4][R18.64] ;  /* 0x0000000412127981 */ /* 0x000ea8000c1e1900 */
[----:B------:R-:W2:Y:S01]  /*0500*/  LDG.E R21, desc[UR4][R20.64] ;  /* 0x0000000414157981 */ /* 0x000ea2000c1e1900 */
[----:B------:R-:W-:-:S04]  /*0510*/  IMAD.WIDE R14, R25, 0x4, R8 ;  /* 0x00000004190e7825 */ /* 0x000fc800078e0208 */
[----:B------:R-:W-:-:S04]  /*0520*/  IMAD.WIDE R12, R0, 0x4, R10 ;  /* 0x00000004000c7825 */ /* 0x000fc800078e020a */
[----:B--2---:R-:W-:-:S05]  /*0530*/  FMUL R25, R18, R21 ;  /* 0x0000001512197220 */ /* 0x004fca0000400000 */
[----:B------:R1:W-:Y:S04]  /*0540*/  STG.E desc[UR4][R14.64], R25 ;  /* 0x000000190e007986 */ /* 0x0003e8000c101904 */
[----:B------:R-:W0:Y:S02]  /*0550*/  LDG.E R27, desc[UR4][R12.64] ;  /* 0x000000040c1b7981 */ /* 0x000e24000c1e1900 */
[----:B0-----:R-:W-:-:S04]  /*0560*/  IMAD.WIDE R16, R27, 0x4, R6 ;  /* 0x000000041b107825 */ /* 0x001fc800078e0206 */
[C---:B------:R-:W-:Y:S02]  /*0570*/  IMAD.WIDE R10, R27.reuse, 0x4, R4 ;  /* 0x000000041b0a7825 */ /* 0x040fe400078e0204 */
[----:B------:R-:W2:Y:S04]  /*0580*/  LDG.E R16, desc[UR4][R16.64] ;  /* 0x0000000410107981 */ /* 0x000ea8000c1e1900 */
[----:B------:R-:W2:Y:S01]  /*0590*/  LDG.E R11, desc[UR4][R10.64] ;  /* 0x000000040a0b7981 */ /* 0x000ea2000c1e1900 */
[----:B------:R-:W-:-:S04]  /*05a0*/  IMAD.WIDE R18, R27, 0x4, R8 ;  /* 0x000000041b127825 */ /* 0x000fc800078e0208 */
        /* <DEDUP_REMOVED lines=8> */
[----:B------:R-:W-:Y:S01]  /*0630*/  IMAD.WIDE R8, R21, 0x4, R8 ;  /* 0x0000000415087825 */ /* 0x000fe200078e0208 */
[----:B------:R-:W-:-:S04]  /*0640*/  LEA R3, R0, R3, 0x2 ;  /* 0x0000000300037211 */ /* 0x000fc800078e10ff */
[----:B------:R-:W-:Y:S01]  /*0650*/  ISETP.GE.AND P0, PT, R3, UR6, PT ;  /* 0x0000000603007c0c */ /* 0x000fe2000bf06270 */
[----:B--2---:R-:W-:-:S05]  /*0660*/  FMUL R11, R6, R5 ;  /* 0x00000005060b7220 */ /* 0x004fca0000400000 */
[----:B------:R1:W-:Y:S07]  /*0670*/  STG.E desc[UR4][R8.64], R11 ;  /* 0x0000000b08007986 */ /* 0x0003ee000c101904 */
[----:B------:R-:W-:Y:S05]  /*0680*/  @!P0 BRA `(.L_x_3) ;  /* 0xfffffffc00548947 */ /* 0x000fea000383ffff */
[----:B------:R-:W-:Y:S05]  /*0690*/  EXIT ;  /* 0x000000000000794d */ /* 0x000fea0003800000 */
.L_x_4:
[----:B------:R-:W-:-:S00]  /*06a0*/  BRA `(.L_x_4) ;  /* 0xfffffffc00fc7947 */ /* 0x000fc0000383ffff */
[----:B------:R-:W-:-:S00]  /*06b0*/  NOP ;  /* 0x0000000000007918 */ /* 0x000fc00000000000 */
        /* <DEDUP_REMOVED lines=12> */
.L_x_5:


//--------------------- .nv.shared.reserved.0     --------------------------
	.section	.nv.shared.reserved.0,"aw",@nobits
	.weak		__nv_reservedSMEM_offset_0_alias
	.size		__nv_reservedSMEM_offset_0_alias, 0, 64
	.other		__nv_reservedSMEM_offset_0_alias,@"STO_CUDA_RESERVED_SHARED STV_DEFAULT"
__nv_reservedSMEM_offset_0_alias:
	.zero		0
	.zero		64


//--------------------- .nv.constant0._Z10multKerneliPfS_S_Pi --------------------------
	.section	.nv.constant0._Z10multKerneliPfS_S_Pi,"a",@progbits
	.sectionflags	@""
	.align	4
.nv.constant0._Z10multKerneliPfS_S_Pi:
	.zero		936


//--------------------- SYMBOLS --------------------------

	.type		.nv.reservedSmem.offset0,@object
	.size		.nv.reservedSmem.offset0,0x4
